//
// Generated by NVIDIA NVVM Compiler
//
// Compiler Build ID: CL-36424714
// Cuda compilation tools, release 13.0, V13.0.88
// Based on NVVM 20.0.0
//

.version 9.0
.target sm_100
.address_size 64

	// .globl	LSMComputeStateKernel

.visible .entry LSMComputeStateKernel(
	.param .f32 LSMComputeStateKernel_param_0,
	.param .f32 LSMComputeStateKernel_param_1,
	.param .u64 .ptr .align 1 LSMComputeStateKernel_param_2,
	.param .u64 .ptr .align 1 LSMComputeStateKernel_param_3,
	.param .u64 .ptr .align 1 LSMComputeStateKernel_param_4,
	.param .u64 .ptr .align 1 LSMComputeStateKernel_param_5,
	.param .f32 LSMComputeStateKernel_param_6,
	.param .f32 LSMComputeStateKernel_param_7,
	.param .u32 LSMComputeStateKernel_param_8
)
{
	.reg .pred 	%p<13>;
	.reg .b32 	%r<44>;
	.reg .b32 	%f<103>;
	.reg .b64 	%rd<49>;

	ld.param.f32 	%f14, [LSMComputeStateKernel_param_0];
	ld.param.f32 	%f15, [LSMComputeStateKernel_param_1];
	ld.param.u64 	%rd5, [LSMComputeStateKernel_param_2];
	ld.param.u64 	%rd2, [LSMComputeStateKernel_param_3];
	ld.param.u64 	%rd3, [LSMComputeStateKernel_param_4];
	ld.param.u64 	%rd4, [LSMComputeStateKernel_param_5];
	ld.param.f32 	%f16, [LSMComputeStateKernel_param_6];
	ld.param.f32 	%f17, [LSMComputeStateKernel_param_7];
	ld.param.u32 	%r25, [LSMComputeStateKernel_param_8];
	cvta.to.global.u64 	%rd1, %rd5;
	mov.u32 	%r26, %ntid.x;
	mov.u32 	%r27, %ctaid.y;
	mov.u32 	%r28, %nctaid.x;
	mov.u32 	%r29, %ctaid.x;
	mov.u32 	%r1, %tid.x;
	mad.lo.s32 	%r30, %r28, %r27, %r29;
	mul.lo.s32 	%r2, %r30, %r26;
	add.s32 	%r3, %r2, %r1;
	setp.ge.s32 	%p1, %r3, %r25;
	@%p1 bra 	$L__BB0_15;
	setp.lt.s32 	%p2, %r25, 1;
	mov.f32 	%f102, 0f00000000;
	@%p2 bra 	$L__BB0_14;
	add.s32 	%r32, %r25, -1;
	and.b32  	%r4, %r25, 15;
	setp.lt.u32 	%p3, %r32, 15;
	mov.f32 	%f102, 0f00000000;
	mov.b32 	%r40, 0;
	@%p3 bra 	$L__BB0_5;
	and.b32  	%r40, %r25, 2147483632;
	neg.s32 	%r38, %r40;
	shl.b32 	%r7, %r25, 4;
	mov.f32 	%f102, 0f00000000;
	mul.wide.u32 	%rd8, %r25, 4;
	mov.u32 	%r37, %r3;
$L__BB0_4:
	.pragma "nounroll";
	mul.wide.s32 	%rd6, %r37, 4;
	add.s64 	%rd7, %rd1, %rd6;
	ld.global.f32 	%f22, [%rd7];
	add.f32 	%f23, %f102, %f22;
	add.s64 	%rd9, %rd7, %rd8;
	ld.global.f32 	%f24, [%rd9];
	add.f32 	%f25, %f23, %f24;
	add.s64 	%rd10, %rd9, %rd8;
	ld.global.f32 	%f26, [%rd10];
	add.f32 	%f27, %f25, %f26;
	add.s64 	%rd11, %rd10, %rd8;
	ld.global.f32 	%f28, [%rd11];
	add.f32 	%f29, %f27, %f28;
	add.s64 	%rd12, %rd11, %rd8;
	ld.global.f32 	%f30, [%rd12];
	add.f32 	%f31, %f29, %f30;
	add.s64 	%rd13, %rd12, %rd8;
	ld.global.f32 	%f32, [%rd13];
	add.f32 	%f33, %f31, %f32;
	add.s64 	%rd14, %rd13, %rd8;
	ld.global.f32 	%f34, [%rd14];
	add.f32 	%f35, %f33, %f34;
	add.s64 	%rd15, %rd14, %rd8;
	ld.global.f32 	%f36, [%rd15];
	add.f32 	%f37, %f35, %f36;
	add.s64 	%rd16, %rd15, %rd8;
	ld.global.f32 	%f38, [%rd16];
	add.f32 	%f39, %f37, %f38;
	add.s64 	%rd17, %rd16, %rd8;
	ld.global.f32 	%f40, [%rd17];
	add.f32 	%f41, %f39, %f40;
	add.s64 	%rd18, %rd17, %rd8;
	ld.global.f32 	%f42, [%rd18];
	add.f32 	%f43, %f41, %f42;
	add.s64 	%rd19, %rd18, %rd8;
	ld.global.f32 	%f44, [%rd19];
	add.f32 	%f45, %f43, %f44;
	add.s64 	%rd20, %rd19, %rd8;
	ld.global.f32 	%f46, [%rd20];
	add.f32 	%f47, %f45, %f46;
	add.s64 	%rd21, %rd20, %rd8;
	ld.global.f32 	%f48, [%rd21];
	add.f32 	%f49, %f47, %f48;
	add.s64 	%rd22, %rd21, %rd8;
	ld.global.f32 	%f50, [%rd22];
	add.f32 	%f51, %f49, %f50;
	add.s64 	%rd23, %rd22, %rd8;
	ld.global.f32 	%f52, [%rd23];
	add.f32 	%f102, %f51, %f52;
	add.s32 	%r38, %r38, 16;
	add.s32 	%r37, %r37, %r7;
	setp.ne.s32 	%p4, %r38, 0;
	@%p4 bra 	$L__BB0_4;
$L__BB0_5:
	setp.eq.s32 	%p5, %r4, 0;
	@%p5 bra 	$L__BB0_14;
	and.b32  	%r13, %r25, 7;
	setp.lt.u32 	%p6, %r4, 8;
	@%p6 bra 	$L__BB0_8;
	mad.lo.s32 	%r33, %r40, %r25, %r3;
	mul.wide.s32 	%rd24, %r33, 4;
	add.s64 	%rd25, %rd1, %rd24;
	ld.global.f32 	%f54, [%rd25];
	add.f32 	%f55, %f102, %f54;
	mul.wide.u32 	%rd26, %r25, 4;
	add.s64 	%rd27, %rd25, %rd26;
	ld.global.f32 	%f56, [%rd27];
	add.f32 	%f57, %f55, %f56;
	add.s64 	%rd28, %rd27, %rd26;
	ld.global.f32 	%f58, [%rd28];
	add.f32 	%f59, %f57, %f58;
	add.s64 	%rd29, %rd28, %rd26;
	ld.global.f32 	%f60, [%rd29];
	add.f32 	%f61, %f59, %f60;
	add.s64 	%rd30, %rd29, %rd26;
	ld.global.f32 	%f62, [%rd30];
	add.f32 	%f63, %f61, %f62;
	add.s64 	%rd31, %rd30, %rd26;
	ld.global.f32 	%f64, [%rd31];
	add.f32 	%f65, %f63, %f64;
	add.s64 	%rd32, %rd31, %rd26;
	ld.global.f32 	%f66, [%rd32];
	add.f32 	%f67, %f65, %f66;
	add.s64 	%rd33, %rd32, %rd26;
	ld.global.f32 	%f68, [%rd33];
	add.f32 	%f102, %f67, %f68;
	add.s32 	%r40, %r40, 8;
$L__BB0_8:
	setp.eq.s32 	%p7, %r13, 0;
	@%p7 bra 	$L__BB0_14;
	and.b32  	%r16, %r25, 3;
	setp.lt.u32 	%p8, %r13, 4;
	@%p8 bra 	$L__BB0_11;
	mad.lo.s32 	%r34, %r40, %r25, %r3;
	mul.wide.s32 	%rd34, %r34, 4;
	add.s64 	%rd35, %rd1, %rd34;
	ld.global.f32 	%f70, [%rd35];
	add.f32 	%f71, %f102, %f70;
	mul.wide.u32 	%rd36, %r25, 4;
	add.s64 	%rd37, %rd35, %rd36;
	ld.global.f32 	%f72, [%rd37];
	add.f32 	%f73, %f71, %f72;
	add.s64 	%rd38, %rd37, %rd36;
	ld.global.f32 	%f74, [%rd38];
	add.f32 	%f75, %f73, %f74;
	add.s64 	%rd39, %rd38, %rd36;
	ld.global.f32 	%f76, [%rd39];
	add.f32 	%f102, %f75, %f76;
	add.s32 	%r40, %r40, 4;
$L__BB0_11:
	setp.eq.s32 	%p9, %r16, 0;
	@%p9 bra 	$L__BB0_14;
	mad.lo.s32 	%r35, %r40, %r25, %r1;
	add.s32 	%r43, %r35, %r2;
	neg.s32 	%r42, %r16;
$L__BB0_13:
	.pragma "nounroll";
	mul.wide.s32 	%rd40, %r43, 4;
	add.s64 	%rd41, %rd1, %rd40;
	ld.global.f32 	%f77, [%rd41];
	add.f32 	%f102, %f102, %f77;
	add.s32 	%r43, %r43, %r25;
	add.s32 	%r42, %r42, 1;
	setp.ne.s32 	%p10, %r42, 0;
	@%p10 bra 	$L__BB0_13;
$L__BB0_14:
	mul.f32 	%f78, %f15, %f102;
	cvt.rn.f32.s32 	%f79, %r25;
	mul.f32 	%f80, %f17, %f79;
	div.rn.f32 	%f81, %f78, %f80;
	cvta.to.global.u64 	%rd42, %rd2;
	mul.wide.s32 	%rd43, %r3, 4;
	add.s64 	%rd44, %rd42, %rd43;
	ld.global.f32 	%f82, [%rd44];
	fma.rn.f32 	%f83, %f14, %f82, %f81;
	mov.b32 	%r36, 0;
	st.global.u32 	[%rd44], %r36;
	cvta.to.global.u64 	%rd45, %rd3;
	add.s64 	%rd46, %rd45, %rd43;
	st.global.u32 	[%rd46], %r36;
	cvta.to.global.u64 	%rd47, %rd4;
	add.s64 	%rd48, %rd47, %rd43;
	ld.global.f32 	%f84, [%rd48];
	add.f32 	%f85, %f83, %f84;
	add.f32 	%f86, %f14, %f15;
	add.f32 	%f87, %f86, %f16;
	div.rn.f32 	%f88, %f85, %f87;
	st.global.f32 	[%rd48], %f88;
	setp.ge.f32 	%p11, %f88, %f16;
	setp.lt.f32 	%p12, %f88, %f16;
	selp.f32 	%f89, 0f3F800000, 0f00000000, %p11;
	mul.f32 	%f90, %f88, %f89;
	st.global.f32 	[%rd46], %f90;
	ld.global.f32 	%f91, [%rd48];
	selp.f32 	%f92, 0f3F800000, 0f00000000, %p12;
	mul.f32 	%f93, %f91, %f92;
	st.global.f32 	[%rd48], %f93;
$L__BB0_15:
	ret;

}


// ===== COMPILED SASS (sm_100) =====

	.target	sm_100

	.elftype	@"ET_EXEC"


//--------------------- .note.nv.tkinfo           --------------------------
	.section	.note.nv.tkinfo,"",@"SHT_NOTE"
	.sectionflags	@"SHF_NOTE_NV_TKINFO"
	.tkinfo
        /*0018*/ 	.word	0x00000002
        /*0030*/ 	.string	""
        /*0030*/ 	.string	"ptxas"
        /*0030*/ 	.string	"Cuda compilation tools, release 13.0, V13.0.88"
        /*0030*/ 	.string	"Build cuda_13.0.r13.0/compiler.36424714_0"
        /*0030*/ 	.string	"-arch sm_100 -m 64 "



//--------------------- .note.nv.cuinfo           --------------------------
	.section	.note.nv.cuinfo,"",@"SHT_NOTE"
	.sectionflags	@"SHF_NOTE_NV_CUINFO"
        /*0018*/ 	.short	0x0002
        /*001a*/ 	.short	0x0064
        /*001c*/ 	.short	0x0082
	.zero		2


//--------------------- .nv.info                  --------------------------
	.section	.nv.info,"",@"SHT_CUDA_INFO"
	.align	4


	//----- nvinfo : EIATTR_REGCOUNT
	.align		4
        /*0000*/ 	.byte	0x04, 0x2f
        /*0002*/ 	.short	(.L_1 - .L_0)
	.align		4
.L_0:
        /*0004*/ 	.word	index@(LSMComputeStateKernel)
        /*0008*/ 	.word	0x00000020


	//----- nvinfo : EIATTR_FRAME_SIZE
	.align		4
.L_1:
        /*000c*/ 	.byte	0x04, 0x11
        /*000e*/ 	.short	(.L_3 - .L_2)
	.align		4
.L_2:
        /*0010*/ 	.word	index@($__internal_0_$__cuda_sm3x_div_rn_noftz_f32_slowpath)
        /*0014*/ 	.word	0x00000000


	//----- nvinfo : EIATTR_FRAME_SIZE
	.align		4
.L_3:
        /*0018*/ 	.byte	0x04, 0x11
        /*001a*/ 	.short	(.L_5 - .L_4)
	.align		4
.L_4:
        /*001c*/ 	.word	index@(LSMComputeStateKernel)
        /*0020*/ 	.word	0x00000000


	//----- nvinfo : EIATTR_MIN_STACK_SIZE
	.align		4
.L_5:
        /*0024*/ 	.byte	0x04, 0x12
        /*0026*/ 	.short	(.L_7 - .L_6)
	.align		4
.L_6:
        /*0028*/ 	.word	index@(LSMComputeStateKernel)
        /*002c*/ 	.word	0x00000000
.L_7:


//--------------------- .nv.compat                --------------------------
	.section	.nv.compat,"",@"SHT_CUDA_COMPAT_INFO"
	.align	4
        /*0000*/ 	.byte	0x02, 0x09, 0x00, 0x00, 0x02, 0x02, 0x01, 0x00, 0x02, 0x05, 0x05, 0x00, 0x03, 0x07, 0x01, 0x01
        /*0010*/ 	.byte	0x02, 0x03, 0x00, 0x00, 0x02, 0x06, 0x01, 0x00, 0x04, 0x0b, 0x08, 0x00, 0x01, 0x00, 0x00, 0x00
        /*0020*/ 	.byte	0x00, 0x00, 0x00, 0x00


//--------------------- .nv.info.LSMComputeStateKernel --------------------------
	.section	.nv.info.LSMComputeStateKernel,"",@"SHT_CUDA_INFO"
	.sectionflags	@""
	.align	4


	//----- nvinfo : EIATTR_CUDA_API_VERSION
	.align		4
        /*0000*/ 	.byte	0x04, 0x37
        /*0002*/ 	.short	(.L_9 - .L_8)
.L_8:
        /*0004*/ 	.word	0x00000082


	//----- nvinfo : EIATTR_KPARAM_INFO
	.align		4
.L_9:
        /*0008*/ 	.byte	0x04, 0x17
        /*000a*/ 	.short	(.L_11 - .L_10)
.L_10:
        /*000c*/ 	.word	0x00000000
        /*0010*/ 	.short	0x0008
        /*0012*/ 	.short	0x0030
        /*0014*/ 	.byte	0x00, 0xf0, 0x11, 0x00


	//----- nvinfo : EIATTR_KPARAM_INFO
	.align		4
.L_11:
        /*0018*/ 	.byte	0x04, 0x17
        /*001a*/ 	.short	(.L_13 - .L_12)
.L_12:
        /*001c*/ 	.word	0x00000000
        /*0020*/ 	.short	0x0007
        /*0022*/ 	.short	0x002c
        /*0024*/ 	.byte	0x00, 0xf0, 0x11, 0x00


	//----- nvinfo : EIATTR_KPARAM_INFO
	.align		4
.L_13:
        /*0028*/ 	.byte	0x04, 0x17
        /*002a*/ 	.short	(.L_15 - .L_14)
.L_14:
        /*002c*/ 	.word	0x00000000
        /*0030*/ 	.short	0x0006
        /*0032*/ 	.short	0x0028
        /*0034*/ 	.byte	0x00, 0xf0, 0x11, 0x00


	//----- nvinfo : EIATTR_KPARAM_INFO
	.align		4
.L_15:
        /*0038*/ 	.byte	0x04, 0x17
        /*003a*/ 	.short	(.L_17 - .L_16)
.L_16:
        /*003c*/ 	.word	0x00000000
        /*0040*/ 	.short	0x0005
        /*0042*/ 	.short	0x0020
        /*0044*/ 	.byte	0x00, 0xf5, 0x21, 0x00


	//----- nvinfo : EIATTR_KPARAM_INFO
	.align		4
.L_17:
        /*0048*/ 	.byte	0x04, 0x17
        /*004a*/ 	.short	(.L_19 - .L_18)
.L_18:
        /*004c*/ 	.word	0x00000000
        /*0050*/ 	.short	0x0004
        /*0052*/ 	.short	0x0018
        /*0054*/ 	.byte	0x00, 0xf5, 0x21, 0x00


	//----- nvinfo : EIATTR_KPARAM_INFO
	.align		4
.L_19:
        /*0058*/ 	.byte	0x04, 0x17
        /*005a*/ 	.short	(.L_21 - .L_20)
.L_20:
        /*005c*/ 	.word	0x00000000
        /*0060*/ 	.short	0x0003
        /*0062*/ 	.short	0x0010
        /*0064*/ 	.byte	0x00, 0xf5, 0x21, 0x00


	//----- nvinfo : EIATTR_KPARAM_INFO
	.align		4
.L_21:
        /*0068*/ 	.byte	0x04, 0x17
        /*006a*/ 	.short	(.L_23 - .L_22)
.L_22:
        /*006c*/ 	.word	0x00000000
        /*0070*/ 	.short	0x0002
        /*0072*/ 	.short	0x0008
        /*0074*/ 	.byte	0x00, 0xf5, 0x21, 0x00


	//----- nvinfo : EIATTR_KPARAM_INFO
	.align		4
.L_23:
        /*0078*/ 	.byte	0x04, 0x17
        /*007a*/ 	.short	(.L_25 - .L_24)
.L_24:
        /*007c*/ 	.word	0x00000000
        /*0080*/ 	.short	0x0001
        /*0082*/ 	.short	0x0004
        /*0084*/ 	.byte	0x00, 0xf0, 0x11, 0x00


	//----- nvinfo : EIATTR_KPARAM_INFO
	.align		4
.L_25:
        /*0088*/ 	.byte	0x04, 0x17
        /*008a*/ 	.short	(.L_27 - .L_26)
.L_26:
        /*008c*/ 	.word	0x00000000
        /*0090*/ 	.short	0x0000
        /*0092*/ 	.short	0x0000
        /*0094*/ 	.byte	0x00, 0xf0, 0x11, 0x00


	//----- nvinfo : EIATTR_SPARSE_MMA_MASK
	.align		4
.L_27:
        /*0098*/ 	.byte	0x03, 0x50
        /*009a*/ 	.short	0x0000


	//----- nvinfo : EIATTR_MAXREG_COUNT
	.align		4
        /*009c*/ 	.byte	0x03, 0x1b
        /*009e*/ 	.short	0x00ff


	//----- nvinfo : EIATTR_MERCURY_ISA_VERSION
	.align		4
        /*00a0*/ 	.byte	0x03, 0x5f
        /*00a2*/ 	.short	0x0101


	//----- nvinfo : EIATTR_VRC_CTA_INIT_COUNT
	.align		4
        /*00a4*/ 	.byte	0x02, 0x4a
	.zero		1
	.zero		1


	//----- nvinfo : EIATTR_EXIT_INSTR_OFFSETS
	.align		4
        /*00a8*/ 	.byte	0x04, 0x1c
        /*00aa*/ 	.short	(.L_29 - .L_28)


	//   ....[0]....
.L_28:
        /*00ac*/ 	.word	0x000000b0


	//   ....[1]....
        /*00b0*/ 	.word	0x00000c80


	//----- nvinfo : EIATTR_CRS_STACK_SIZE
	.align		4
.L_29:
        /*00b4*/ 	.byte	0x04, 0x1e
        /*00b6*/ 	.short	(.L_31 - .L_30)
.L_30:
        /*00b8*/ 	.word	0x00000000


	//----- nvinfo : EIATTR_CBANK_PARAM_SIZE
	.align		4
.L_31:
        /*00bc*/ 	.byte	0x03, 0x19
        /*00be*/ 	.short	0x0034


	//----- nvinfo : EIATTR_PARAM_CBANK
	.align		4
        /*00c0*/ 	.byte	0x04, 0x0a
        /*00c2*/ 	.short	(.L_33 - .L_32)
	.align		4
.L_32:
        /*00c4*/ 	.word	index@(.nv.constant0.LSMComputeStateKernel)
        /*00c8*/ 	.short	0x0380
        /*00ca*/ 	.short	0x0034


	//----- nvinfo : EIATTR_SW_WAR
	.align		4
.L_33:
        /*00cc*/ 	.byte	0x04, 0x36
        /*00ce*/ 	.short	(.L_35 - .L_34)
.L_34:
        /*00d0*/ 	.word	0x00000008
.L_35:


//--------------------- .nv.callgraph             --------------------------
	.section	.nv.callgraph,"",@"SHT_CUDA_CALLGRAPH"
	.align	4
	.sectionentsize	8
	.align		4
        /*0000*/ 	.word	0x00000000
	.align		4
        /*0004*/ 	.word	0xffffffff
	.align		4
        /*0008*/ 	.word	0x00000000
	.align		4
        /*000c*/ 	.word	0xfffffffe
	.align		4
        /*0010*/ 	.word	0x00000000
	.align		4
        /*0014*/ 	.word	0xfffffffd
	.align		4
        /*0018*/ 	.word	0x00000000
	.align		4
        /*001c*/ 	.word	0xfffffffc


//--------------------- .text.LSMComputeStateKernel --------------------------
	.section	.text.LSMComputeStateKernel,"ax",@progbits
	.align	128
        .global         LSMComputeStateKernel
        .type           LSMComputeStateKernel,@function
        .size           LSMComputeStateKernel,(.L_x_22 - LSMComputeStateKernel)
        .other          LSMComputeStateKernel,@"STO_CUDA_ENTRY STV_DEFAULT"
LSMComputeStateKernel:
.text.LSMComputeStateKernel:
[----:B------:R-:W-:Y:S08]  /*0000*/  LDC R1, c[0x0][0x37c] ;  /* 0x0000df00ff017b82 */ /* 0x000ff00000000800 */
[----:B------:R-:W-:Y:S01]  /*0010*/  S2UR UR4, SR_CTAID.Y ;  /* 0x00000000000479c3 */ /* 0x000fe20000002600 */
[----:B------:R-:W0:Y:S01]  /*0020*/  S2R R0, SR_TID.X ;  /* 0x0000000000007919 */ /* 0x000e220000002100 */
[----:B------:R-:W1:Y:S01]  /*0030*/  LDCU UR5, c[0x0][0x360] ;  /* 0x00006c00ff0577ac */ /* 0x000e620008000800 */
[----:B------:R-:W2:Y:S05]  /*0040*/  LDCU UR6, c[0x0][0x370] ;  /* 0x00006e00ff0677ac */ /* 0x000eaa0008000800 */
[----:B------:R-:W2:Y:S08]  /*0050*/  S2UR UR7, SR_CTAID.X ;  /* 0x00000000000779c3 */ /* 0x000eb00000002500 */
[----:B------:R-:W3:Y:S01]  /*0060*/  LDC R3, c[0x0][0x3b0] ;  /* 0x0000ec00ff037b82 */ /* 0x000ee20000000800 */
[----:B--2---:R-:W-:-:S04]  /*0070*/  UIMAD UR4, UR4, UR6, UR7 ;  /* 0x00000006040472a4 */ /* 0x004fc8000f8e0207 */
[----:B-1----:R-:W-:-:S06]  /*0080*/  UIMAD UR4, UR4, UR5, URZ ;  /* 0x00000005040472a4 */ /* 0x002fcc000f8e02ff */
[----:B0-----:R-:W-:-:S04]  /*0090*/  IADD3 R2, PT, PT, R0, UR4, RZ ;  /* 0x0000000400027c10 */ /* 0x001fc8000fffe0ff */
[----:B---3--:R-:W-:-:S13]  /*00a0*/  ISETP.GE.AND P0, PT, R2, R3, PT ;  /* 0x000000030200720c */ /* 0x008fda0003f06270 */
[----:B------:R-:W-:Y:S05]  /*00b0*/  @P0 EXIT ;  /* 0x000000000000094d */ /* 0x000fea0003800000 */
[----:B------:R-:W-:Y:S01]  /*00c0*/  ISETP.GE.AND P0, PT, R3, 0x1, PT ;  /* 0x000000010300780c */ /* 0x000fe20003f06270 */
[----:B------:R-:W0:Y:S01]  /*00d0*/  LDCU.64 UR6, c[0x0][0x358] ;  /* 0x00006b00ff0677ac */ /* 0x000e220008000a00 */
[----:B------:R-:W-:-:S11]  /*00e0*/  HFMA2 R7, -RZ, RZ, 0, 0 ;  /* 0x00000000ff077431 */ /* 0x000fd600000001ff */
[----:B------:R-:W-:Y:S05]  /*00f0*/  @!P0 BRA `(.L_x_0) ;  /* 0x0000000400fc8947 */ /* 0x000fea0003800000 */
[C---:B------:R-:W-:Y:S02]  /*0100*/  IADD3 R4, PT, PT, R3.reuse, -0x1, RZ ;  /* 0xffffffff03047810 */ /* 0x040fe40007ffe0ff */
[----:B------:R-:W-:Y:S02]  /*0110*/  CS2R R6, SRZ ;  /* 0x0000000000067805 */ /* 0x000fe4000001ff00 */
[----:B------:R-:W-:Y:S02]  /*0120*/  LOP3.LUT R5, R3, 0xf, RZ, 0xc0, !PT ;  /* 0x0000000f03057812 */ /* 0x000fe400078ec0ff */
[----:B------:R-:W-:Y:S02]  /*0130*/  ISETP.GE.U32.AND P0, PT, R4, 0xf, PT ;  /* 0x0000000f0400780c */ /* 0x000fe40003f06070 */
[----:B------:R-:W-:-:S11]  /*0140*/  ISETP.NE.AND P1, PT, R5, RZ, PT ;  /* 0x000000ff0500720c */ /* 0x000fd60003f25270 */
[----:B------:R-:W-:Y:S05]  /*0150*/  @!P0 BRA `(.L_x_1) ;  /* 0x0000000000e48947 */ /* 0x000fea0003800000 */
[----:B------:R-:W-:Y:S02]  /*0160*/  LOP3.LUT R6, R3, 0x7ffffff0, RZ, 0xc0, !PT ;  /* 0x7ffffff003067812 */ /* 0x000fe400078ec0ff */
[----:B------:R-:W-:Y:S02]  /*0170*/  MOV R7, RZ ;  /* 0x000000ff00077202 */ /* 0x000fe40000000f00 */
[----:B------:R-:W-:Y:S02]  /*0180*/  MOV R8, R2 ;  /* 0x0000000200087202 */ /* 0x000fe40000000f00 */
[----:B------:R-:W-:-:S07]  /*0190*/  IADD3 R9, PT, PT, -R6, RZ, RZ ;  /* 0x000000ff06097210 */ /* 0x000fce0007ffe1ff */
.L_x_2:
[----:B------:R-:W1:Y:S02]  /*01a0*/  LDC.64 R14, c[0x0][0x388] ;  /* 0x0000e200ff0e7b82 */ /* 0x000e640000000a00 */
[----:B-1----:R-:W-:-:S05]  /*01b0*/  IMAD.WIDE R14, R8, 0x4, R14 ;  /* 0x00000004080e7825 */ /* 0x002fca00078e020e */
[----:B0-----:R-:W2:Y:S01]  /*01c0*/  LDG.E R4, desc[UR6][R14.64] ;  /* 0x000000060e047981 */ /* 0x001ea2000c1e1900 */
[----:B------:R-:W-:-:S04]  /*01d0*/  IMAD.WIDE.U32 R28, R3, 0x4, R14 ;  /* 0x00000004031c7825 */ /* 0x000fc800078e000e */
[C---:B------:R-:W-:Y:S02]  /*01e0*/  IMAD.WIDE.U32 R12, R3.reuse, 0x4, R28 ;  /* 0x00000004030c7825 */ /* 0x040fe400078e001c */
[----:B------:R-:W3:Y:S02]  /*01f0*/  LDG.E R28, desc[UR6][R28.64] ;  /* 0x000000061c1c7981 */ /* 0x000ee4000c1e1900 */
[C---:B------:R-:W-:Y:S02]  /*0200*/  IMAD.WIDE.U32 R20, R3.reuse, 0x4, R12 ;  /* 0x0000000403147825 */ /* 0x040fe400078e000c */
[----:B------:R0:W4:Y:S04]  /*0210*/  LDG.E R27, desc[UR6][R12.64] ;  /* 0x000000060c1b7981 */ /* 0x000128000c1e1900 */
[----:B------:R-:W5:Y:S01]  /*0220*/  LDG.E R26, desc[UR6][R20.64] ;  /* 0x00000006141a7981 */ /* 0x000f62000c1e1900 */
[----:B------:R-:W-:-:S05]  /*0230*/  IMAD.WIDE.U32 R24, R3, 0x4, R20 ;  /* 0x0000000403187825 */ /* 0x000fca00078e0014 */
[----:B------:R-:W5:Y:S01]  /*0240*/  LDG.E R23, desc[UR6][R24.64] ;  /* 0x0000000618177981 */ /* 0x000f62000c1e1900 */
[----:B------:R-:W-:-:S05]  /*0250*/  IMAD.WIDE.U32 R16, R3, 0x4, R24 ;  /* 0x0000000403107825 */ /* 0x000fca00078e0018 */
[----:B------:R1:W5:Y:S01]  /*0260*/  LDG.E R22, desc[UR6][R16.64] ;  /* 0x0000000610167981 */ /* 0x000362000c1e1900 */
[----:B------:R-:W-:-:S04]  /*0270*/  IMAD.WIDE.U32 R10, R3, 0x4, R16 ;  /* 0x00000004030a7825 */ /* 0x000fc800078e0010 */
[C---:B------:R-:W-:Y:S02]  /*0280*/  IMAD.WIDE.U32 R18, R3.reuse, 0x4, R10 ;  /* 0x0000000403127825 */ /* 0x040fe400078e000a */
[----:B------:R-:W5:Y:S02]  /*0290*/  LDG.E R11, desc[UR6][R10.64] ;  /* 0x000000060a0b7981 */ /* 0x000f64000c1e1900 */
[----:B0-----:R-:W-:-:S05]  /*02a0*/  IMAD.WIDE.U32 R12, R3, 0x4, R18 ;  /* 0x00000004030c7825 */ /* 0x001fca00078e0012 */
[----:B------:R-:W5:Y:S01]  /*02b0*/  LDG.E R29, desc[UR6][R12.64] ;  /* 0x000000060c1d7981 */ /* 0x000f62000c1e1900 */
[----:B------:R-:W-:-:S03]  /*02c0*/  IMAD.WIDE.U32 R14, R3, 0x4, R12 ;  /* 0x00000004030e7825 */ /* 0x000fc600078e000c */
[----:B------:R0:W5:Y:S01]  /*02d0*/  LDG.E R10, desc[UR6][R18.64] ;  /* 0x00000006120a7981 */ /* 0x000162000c1e1900 */
[----:B-1----:R-:W-:-:S03]  /*02e0*/  IMAD.WIDE.U32 R16, R3, 0x4, R14 ;  /* 0x0000000403107825 */ /* 0x002fc600078e000e */
[----:B------:R-:W5:Y:S01]  /*02f0*/  LDG.E R14, desc[UR6][R14.64] ;  /* 0x000000060e0e7981 */ /* 0x000f62000c1e1900 */
[----:B0-----:R-:W-:-:S03]  /*0300*/  IMAD.WIDE.U32 R18, R3, 0x4, R16 ;  /* 0x0000000403127825 */ /* 0x001fc600078e0010 */
[----:B------:R0:W5:Y:S01]  /*0310*/  LDG.E R15, desc[UR6][R16.64] ;  /* 0x00000006100f7981 */ /* 0x000162000c1e1900 */
[----:B------:R-:W-:-:S03]  /*0320*/  IMAD.WIDE.U32 R20, R3, 0x4, R18 ;  /* 0x0000000403147825 */ /* 0x000fc600078e0012 */
[----:B------:R-:W5:Y:S01]  /*0330*/  LDG.E R18, desc[UR6][R18.64] ;  /* 0x0000000612127981 */ /* 0x000f62000c1e1900 */
[----:B------:R-:W-:-:S03]  /*0340*/  IMAD.WIDE.U32 R24, R3, 0x4, R20 ;  /* 0x0000000403187825 */ /* 0x000fc600078e0014 */
[----:B------:R-:W5:Y:S01]  /*0350*/  LDG.E R20, desc[UR6][R20.64] ;  /* 0x0000000614147981 */ /* 0x000f62000c1e1900 */
[----:B------:R-:W-:-:S03]  /*0360*/  IMAD.WIDE.U32 R12, R3, 0x4, R24 ;  /* 0x00000004030c7825 */ /* 0x000fc600078e0018 */
[----:B------:R-:W5:Y:S01]  /*0370*/  LDG.E R24, desc[UR6][R24.64] ;  /* 0x0000000618187981 */ /* 0x000f62000c1e1900 */
[----:B0-----:R-:W-:-:S03]  /*0380*/  IMAD.WIDE.U32 R16, R3, 0x4, R12 ;  /* 0x0000000403107825 */ /* 0x001fc600078e000c */
[----:B------:R-:W5:Y:S04]  /*0390*/  LDG.E R19, desc[UR6][R12.64] ;  /* 0x000000060c137981 */ /* 0x000f68000c1e1900 */
[----:B------:R-:W5:Y:S01]  /*03a0*/  LDG.E R16, desc[UR6][R16.64] ;  /* 0x0000000610107981 */ /* 0x000f62000c1e1900 */
[----:B------:R-:W-:-:S04]  /*03b0*/  IADD3 R9, PT, PT, R9, 0x10, RZ ;  /* 0x0000001009097810 */ /* 0x000fc80007ffe0ff */
[----:B------:R-:W-:Y:S02]  /*03c0*/  ISETP.NE.AND P0, PT, R9, RZ, PT ;  /* 0x000000ff0900720c */ /* 0x000fe40003f05270 */
[----:B------:R-:W-:Y:S01]  /*03d0*/  LEA R8, R3, R8, 0x4 ;  /* 0x0000000803087211 */ /* 0x000fe200078e20ff */
[----:B--2---:R-:W-:-:S04]  /*03e0*/  FADD R7, R4, R7 ;  /* 0x0000000704077221 */ /* 0x004fc80000000000 */
[----:B---3--:R-:W-:-:S04]  /*03f0*/  FADD R28, R7, R28 ;  /* 0x0000001c071c7221 */ /* 0x008fc80000000000 */
[----:B----4-:R-:W-:-:S04]  /*0400*/  FADD R27, R28, R27 ;  /* 0x0000001b1c1b7221 */ /* 0x010fc80000000000 */
[----:B-----5:R-:W-:-:S04]  /*0410*/  FADD R26, R27, R26 ;  /* 0x0000001a1b1a7221 */ /* 0x020fc80000000000 */
[----:B------:R-:W-:-:S04]  /*0420*/  FADD R23, R26, R23 ;  /* 0x000000171a177221 */ /* 0x000fc80000000000 */
        /* <DEDUP_REMOVED lines=10> */
[----:B------:R-:W-:Y:S01]  /*04d0*/  FADD R7, R19, R16 ;  /* 0x0000001013077221 */ /* 0x000fe20000000000 */
[----:B------:R-:W-:Y:S06]  /*04e0*/  @P0 BRA `(.L_x_2) ;  /* 0xfffffffc002c0947 */ /* 0x000fec000383ffff */
.L_x_1:
[----:B------:R-:W-:Y:S05]  /*04f0*/  @!P1 BRA `(.L_x_0) ;  /* 0x0000000000fc9947 */ /* 0x000fea0003800000 */
[----:B------:R-:W-:Y:S02]  /*0500*/  ISETP.GE.U32.AND P0, PT, R5, 0x8, PT ;  /* 0x000000080500780c */ /* 0x000fe40003f06070 */
[----:B------:R-:W-:-:S04]  /*0510*/  LOP3.LUT R22, R3, 0x7, RZ, 0xc0, !PT ;  /* 0x0000000703167812 */ /* 0x000fc800078ec0ff */
[----:B------:R-:W-:-:S07]  /*0520*/  ISETP.NE.AND P1, PT, R22, RZ, PT ;  /* 0x000000ff1600720c */ /* 0x000fce0003f25270 */
[----:B------:R-:W-:Y:S06]  /*0530*/  @!P0 BRA `(.L_x_3) ;  /* 0x00000000006c8947 */ /* 0x000fec0003800000 */
[----:B------:R-:W1:Y:S01]  /*0540*/  LDC.64 R14, c[0x0][0x388] ;  /* 0x0000e200ff0e7b82 */ /* 0x000e620000000a00 */
[----:B------:R-:W-:-:S04]  /*0550*/  IMAD R5, R6, R3, R2 ;  /* 0x0000000306057224 */ /* 0x000fc800078e0202 */
[----:B-1----:R-:W-:-:S04]  /*0560*/  IMAD.WIDE R14, R5, 0x4, R14 ;  /* 0x00000004050e7825 */ /* 0x002fc800078e020e */
[C---:B------:R-:W-:Y:S02]  /*0570*/  IMAD.WIDE.U32 R16, R3.reuse, 0x4, R14 ;  /* 0x0000000403107825 */ /* 0x040fe400078e000e */
[----:B0-----:R-:W2:Y:S02]  /*0580*/  LDG.E R14, desc[UR6][R14.64] ;  /* 0x000000060e0e7981 */ /* 0x001ea4000c1e1900 */
[C---:B------:R-:W-:Y:S02]  /*0590*/  IMAD.WIDE.U32 R18, R3.reuse, 0x4, R16 ;  /* 0x0000000403127825 */ /* 0x040fe400078e0010 */
[----:B------:R-:W3:Y:S02]  /*05a0*/  LDG.E R17, desc[UR6][R16.64] ;  /* 0x0000000610117981 */ /* 0x000ee4000c1e1900 */
[C---:B------:R-:W-:Y:S02]  /*05b0*/  IMAD.WIDE.U32 R4, R3.reuse, 0x4, R18 ;  /* 0x0000000403047825 */ /* 0x040fe400078e0012 */
[----:B------:R-:W4:Y:S02]  /*05c0*/  LDG.E R19, desc[UR6][R18.64] ;  /* 0x0000000612137981 */ /* 0x000f24000c1e1900 */
[----:B------:R-:W-:-:S02]  /*05d0*/  IMAD.WIDE.U32 R20, R3, 0x4, R4 ;  /* 0x0000000403147825 */ /* 0x000fc400078e0004 */
[----:B------:R-:W5:Y:S02]  /*05e0*/  LDG.E R5, desc[UR6][R4.64] ;  /* 0x0000000604057981 */ /* 0x000f64000c1e1900 */
[C---:B------:R-:W-:Y:S02]  /*05f0*/  IMAD.WIDE.U32 R8, R3.reuse, 0x4, R20 ;  /* 0x0000000403087825 */ /* 0x040fe400078e0014 */
[----:B------:R-:W5:Y:S02]  /*0600*/  LDG.E R21, desc[UR6][R20.64] ;  /* 0x0000000614157981 */ /* 0x000f64000c1e1900 */
[C---:B------:R-:W-:Y:S02]  /*0610*/  IMAD.WIDE.U32 R10, R3.reuse, 0x4, R8 ;  /* 0x00000004030a7825 */ /* 0x040fe400078e0008 */
[----:B------:R-:W5:Y:S02]  /*0620*/  LDG.E R9, desc[UR6][R8.64] ;  /* 0x0000000608097981 */ /* 0x000f64000c1e1900 */
[----:B------:R-:W-:-:S02]  /*0630*/  IMAD.WIDE.U32 R12, R3, 0x4, R10 ;  /* 0x00000004030c7825 */ /* 0x000fc400078e000a */
[----:B------:R-:W5:Y:S04]  /*0640*/  LDG.E R11, desc[UR6][R10.64] ;  /* 0x000000060a0b7981 */ /* 0x000f68000c1e1900 */
[----:B------:R-:W5:Y:S01]  /*0650*/  LDG.E R13, desc[UR6][R12.64] ;  /* 0x000000060c0d7981 */ /* 0x000f62000c1e1900 */
[----:B------:R-:W-:Y:S01]  /*0660*/  IADD3 R6, PT, PT, R6, 0x8, RZ ;  /* 0x0000000806067810 */ /* 0x000fe20007ffe0ff */
[----:B--2---:R-:W-:-:S04]  /*0670*/  FADD R14, R7, R14 ;  /* 0x0000000e070e7221 */ /* 0x004fc80000000000 */
[----:B---3--:R-:W-:-:S04]  /*0680*/  FADD R14, R14, R17 ;  /* 0x000000110e0e7221 */ /* 0x008fc80000000000 */
[----:B----4-:R-:W-:-:S04]  /*0690*/  FADD R14, R14, R19 ;  /* 0x000000130e0e7221 */ /* 0x010fc80000000000 */
[----:B-----5:R-:W-:-:S04]  /*06a0*/  FADD R14, R14, R5 ;  /* 0x000000050e0e7221 */ /* 0x020fc80000000000 */
[----:B------:R-:W-:-:S04]  /*06b0*/  FADD R14, R14, R21 ;  /* 0x000000150e0e7221 */ /* 0x000fc80000000000 */
[----:B------:R-:W-:-:S04]  /*06c0*/  FADD R14, R14, R9 ;  /* 0x000000090e0e7221 */ /* 0x000fc80000000000 */
[----:B------:R-:W-:-:S04]  /*06d0*/  FADD R14, R14, R11 ;  /* 0x0000000b0e0e7221 */ /* 0x000fc80000000000 */
[----:B------:R-:W-:-:S07]  /*06e0*/  FADD R7, R14, R13 ;  /* 0x0000000d0e077221 */ /* 0x000fce0000000000 */
.L_x_3:
        /* <DEDUP_REMOVED lines=12> */
[----:B------:R-:W-:Y:S02]  /*07b0*/  IMAD.WIDE.U32 R12, R3, 0x4, R10 ;  /* 0x00000004030c7825 */ /* 0x000fe400078e000a */
[----:B------:R-:W4:Y:S04]  /*07c0*/  LDG.E R10, desc[UR6][R10.64] ;  /* 0x000000060a0a7981 */ /* 0x000f28000c1e1900 */
[----:B------:R-:W5:Y:S01]  /*07d0*/  LDG.E R12, desc[UR6][R12.64] ;  /* 0x000000060c0c7981 */ /* 0x000f62000c1e1900 */
[----:B------:R-:W-:Y:S01]  /*07e0*/  IADD3 R6, PT, PT, R6, 0x4, RZ ;  /* 0x0000000406067810 */ /* 0x000fe20007ffe0ff */
[----:B--2---:R-:W-:-:S04]  /*07f0*/  FADD R7, R7, R4 ;  /* 0x0000000407077221 */ /* 0x004fc80000000000 */
[----:B---3--:R-:W-:-:S04]  /*0800*/  FADD R7, R7, R8 ;  /* 0x0000000807077221 */ /* 0x008fc80000000000 */
[----:B----4-:R-:W-:-:S04]  /*0810*/  FADD R7, R7, R10 ;  /* 0x0000000a07077221 */ /* 0x010fc80000000000 */
[----:B-----5:R-:W-:-:S07]  /*0820*/  FADD R7, R7, R12 ;  /* 0x0000000c07077221 */ /* 0x020fce0000000000 */
.L_x_4:
[----:B------:R-:W-:Y:S05]  /*0830*/  @!P1 BRA `(.L_x_0) ;  /* 0x00000000002c9947 */ /* 0x000fea0003800000 */
[----:B------:R-:W1:Y:S01]  /*0840*/  LDC.64 R8, c[0x0][0x388] ;  /* 0x0000e200ff087b82 */ /* 0x000e620000000a00 */
[----:B------:R-:W-:Y:S01]  /*0850*/  IMAD R0, R6, R3, R0 ;  /* 0x0000000306007224 */ /* 0x000fe200078e0200 */
[----:B------:R-:W-:-:S04]  /*0860*/  IADD3 R14, PT, PT, -R14, RZ, RZ ;  /* 0x000000ff0e0e7210 */ /* 0x000fc80007ffe1ff */
[----:B------:R-:W-:-:S07]  /*0870*/  IADD3 R0, PT, PT, R0, UR4, RZ ;  /* 0x0000000400007c10 */ /* 0x000fce000fffe0ff */
.L_x_5:
[----:B-1----:R-:W-:-:S06]  /*0880*/  IMAD.WIDE R4, R0, 0x4, R8 ;  /* 0x0000000400047825 */ /* 0x002fcc00078e0208 */
[----:B0-----:R-:W2:Y:S01]  /*0890*/  LDG.E R4, desc[UR6][R4.64] ;  /* 0x0000000604047981 */ /* 0x001ea2000c1e1900 */
[----:B------:R-:W-:Y:S02]  /*08a0*/  IADD3 R14, PT, PT, R14, 0x1, RZ ;  /* 0x000000010e0e7810 */ /* 0x000fe40007ffe0ff */
[----:B------:R-:W-:Y:S02]  /*08b0*/  IADD3 R0, PT, PT, R0, R3, RZ ;  /* 0x0000000300007210 */ /* 0x000fe40007ffe0ff */
[----:B------:R-:W-:Y:S01]  /*08c0*/  ISETP.NE.AND P0, PT, R14, RZ, PT ;  /* 0x000000ff0e00720c */ /* 0x000fe20003f05270 */
[----:B--2---:R-:W-:-:S12]  /*08d0*/  FADD R7, R4, R7 ;  /* 0x0000000704077221 */ /* 0x004fd80000000000 */
[----:B------:R-:W-:Y:S05]  /*08e0*/  @P0 BRA `(.L_x_5) ;  /* 0xfffffffc00e40947 */ /* 0x000fea000383ffff */
.L_x_0:
[----:B------:R-:W1:Y:S01]  /*08f0*/  LDCU UR4, c[0x0][0x3ac] ;  /* 0x00007580ff0477ac */ /* 0x000e620008000800 */
[----:B------:R-:W-:Y:S01]  /*0900*/  I2FP.F32.S32 R3, R3 ;  /* 0x0000000300037245 */ /* 0x000fe20000201400 */
[----:B------:R-:W-:Y:S04]  /*0910*/  BSSY.RECONVERGENT B0, `(.L_x_6) ;  /* 0x000000f000007945 */ /* 0x000fe80003800200 */
[----:B-1----:R-:W-:Y:S01]  /*0920*/  FMUL R3, R3, UR4 ;  /* 0x0000000403037c20 */ /* 0x002fe20008400000 */
[----:B------:R-:W1:Y:S03]  /*0930*/  LDCU UR4, c[0x0][0x384] ;  /* 0x00007080ff0477ac */ /* 0x000e660008000800 */
[----:B------:R-:W2:Y:S01]  /*0940*/  MUFU.RCP R4, R3 ;  /* 0x0000000300047308 */ /* 0x000ea20000001000 */
[----:B-1----:R-:W-:Y:S01]  /*0950*/  FMUL R0, R7, UR4 ;  /* 0x0000000407007c20 */ /* 0x002fe20008400000 */
[----:B--2---:R-:W-:-:S06]  /*0960*/  FFMA R5, -R3, R4, 1 ;  /* 0x3f80000003057423 */ /* 0x004fcc0000000104 */
[----:B------:R-:W1:Y:S01]  /*0970*/  FCHK P0, R0, R3 ;  /* 0x0000000300007302 */ /* 0x000e620000000000 */
[----:B------:R-:W-:-:S04]  /*0980*/  FFMA R5, R4, R5, R4 ;  /* 0x0000000504057223 */ /* 0x000fc80000000004 */
[----:B------:R-:W-:-:S04]  /*0990*/  FFMA R4, R0, R5, RZ ;  /* 0x0000000500047223 */ /* 0x000fc800000000ff */
[----:B------:R-:W-:-:S04]  /*09a0*/  FFMA R6, -R3, R4, R0 ;  /* 0x0000000403067223 */ /* 0x000fc80000000100 */
[----:B------:R-:W-:Y:S01]  /*09b0*/  FFMA R11, R5, R6, R4 ;  /* 0x00000006050b7223 */ /* 0x000fe20000000004 */
[----:B-1----:R-:W-:Y:S06]  /*09c0*/  @!P0 BRA `(.L_x_7) ;  /* 0x00000000000c8947 */ /* 0x002fec0003800000 */
[----:B------:R-:W-:-:S07]  /*09d0*/  MOV R8, 0x9f0 ;  /* 0x000009f000087802 */ /* 0x000fce0000000f00 */
[----:B0-----:R-:W-:Y:S05]  /*09e0*/  CALL.REL.NOINC `($__internal_0_$__cuda_sm3x_div_rn_noftz_f32_slowpath) ;  /* 0x0000000000a87944 */ /* 0x001fea0003c00000 */
[----:B------:R-:W-:-:S07]  /*09f0*/  MOV R11, R0 ;  /* 0x00000000000b7202 */ /* 0x000fce0000000f00 */
.L_x_7:
[----:B0-----:R-:W-:Y:S05]  /*0a00*/  BSYNC.RECONVERGENT B0 ;  /* 0x0000000000007941 */ /* 0x001fea0003800200 */
.L_x_6:
[----:B------:R-:W0:Y:S01]  /*0a10*/  LDC.64 R8, c[0x0][0x390] ;  /* 0x0000e400ff087b82 */ /* 0x000e220000000a00 */
[----:B------:R-:W1:Y:S07]  /*0a20*/  LDCU UR4, c[0x0][0x3a8] ;  /* 0x00007500ff0477ac */ /* 0x000e6e0008000800 */
[----:B------:R-:W2:Y:S08]  /*0a30*/  LDC.64 R4, c[0x0][0x398] ;  /* 0x0000e600ff047b82 */ /* 0x000eb00000000a00 */
[----:B------:R-:W3:Y:S01]  /*0a40*/  LDC.64 R6, c[0x0][0x3a0] ;  /* 0x0000e800ff067b82 */ /* 0x000ee20000000a00 */
[----:B0-----:R-:W-:-:S07]  /*0a50*/  IMAD.WIDE R8, R2, 0x4, R8 ;  /* 0x0000000402087825 */ /* 0x001fce00078e0208 */
[----:B------:R-:W0:Y:S01]  /*0a60*/  LDC.64 R12, c[0x0][0x380] ;  /* 0x0000e000ff0c7b82 */ /* 0x000e220000000a00 */
[----:B------:R-:W4:Y:S01]  /*0a70*/  LDG.E R0, desc[UR6][R8.64] ;  /* 0x0000000608007981 */ /* 0x000f22000c1e1900 */
[----:B--2---:R-:W-:-:S03]  /*0a80*/  IMAD.WIDE R4, R2, 0x4, R4 ;  /* 0x0000000402047825 */ /* 0x004fc600078e0204 */
[----:B------:R2:W-:Y:S01]  /*0a90*/  STG.E desc[UR6][R8.64], RZ ;  /* 0x000000ff08007986 */ /* 0x0005e2000c101906 */
[----:B---3--:R-:W-:-:S03]  /*0aa0*/  IMAD.WIDE R6, R2, 0x4, R6 ;  /* 0x0000000402067825 */ /* 0x008fc600078e0206 */
[----:B------:R2:W-:Y:S04]  /*0ab0*/  STG.E desc[UR6][R4.64], RZ ;  /* 0x000000ff04007986 */ /* 0x0005e8000c101906 */
[----:B------:R-:W3:Y:S01]  /*0ac0*/  LDG.E R3, desc[UR6][R6.64] ;  /* 0x0000000606037981 */ /* 0x000ee2000c1e1900 */
[----:B0-----:R-:W-:-:S04]  /*0ad0*/  FADD R2, R13, R12 ;  /* 0x0000000c0d027221 */ /* 0x001fc80000000000 */
[----:B-1----:R-:W-:-:S04]  /*0ae0*/  FADD R13, R2, UR4 ;  /* 0x00000004020d7e21 */ /* 0x002fc80008000000 */
[----:B------:R-:W0:Y:S01]  /*0af0*/  MUFU.RCP R2, R13 ;  /* 0x0000000d00027308 */ /* 0x000e220000001000 */
[----:B------:R-:W-:Y:S01]  /*0b00*/  BSSY.RECONVERGENT B0, `(.L_x_8) ;  /* 0x000000e000007945 */ /* 0x000fe20003800200 */
[----:B----4-:R-:W-:Y:S01]  /*0b10*/  FFMA R0, R0, R12, R11 ;  /* 0x0000000c00007223 */ /* 0x010fe2000000000b */
[----:B0-----:R-:W-:-:S04]  /*0b20*/  FFMA R11, -R13, R2, 1 ;  /* 0x3f8000000d0b7423 */ /* 0x001fc80000000102 */
[----:B------:R-:W-:Y:S01]  /*0b30*/  FFMA R11, R2, R11, R2 ;  /* 0x0000000b020b7223 */ /* 0x000fe20000000002 */
[----:B---3--:R-:W-:-:S04]  /*0b40*/  FADD R0, R0, R3 ;  /* 0x0000000300007221 */ /* 0x008fc80000000000 */
[----:B------:R-:W0:Y:S01]  /*0b50*/  FCHK P0, R0, R13 ;  /* 0x0000000d00007302 */ /* 0x000e220000000000 */
[----:B------:R-:W-:-:S04]  /*0b60*/  FFMA R2, R0, R11, RZ ;  /* 0x0000000b00027223 */ /* 0x000fc800000000ff */
[----:B------:R-:W-:-:S04]  /*0b70*/  FFMA R3, -R13, R2, R0 ;  /* 0x000000020d037223 */ /* 0x000fc80000000100 */
[----:B------:R-:W-:Y:S01]  /*0b80*/  FFMA R3, R11, R3, R2 ;  /* 0x000000030b037223 */ /* 0x000fe20000000002 */
[----:B0-2---:R-:W-:Y:S06]  /*0b90*/  @!P0 BRA `(.L_x_9) ;  /* 0x0000000000108947 */ /* 0x005fec0003800000 */
[----:B------:R-:W-:Y:S01]  /*0ba0*/  IMAD.MOV.U32 R3, RZ, RZ, R13 ;  /* 0x000000ffff037224 */ /* 0x000fe200078e000d */
[----:B------:R-:W-:-:S07]  /*0bb0*/  MOV R8, 0xbd0 ;  /* 0x00000bd000087802 */ /* 0x000fce0000000f00 */
[----:B------:R-:W-:Y:S05]  /*0bc0*/  CALL.REL.NOINC `($__internal_0_$__cuda_sm3x_div_rn_noftz_f32_slowpath) ;  /* 0x0000000000307944 */ /* 0x000fea0003c00000 */
[----:B------:R-:W-:-:S07]  /*0bd0*/  MOV R3, R0 ;  /* 0x0000000000037202 */ /* 0x000fce0000000f00 */
.L_x_9:
[----:B------:R-:W-:Y:S05]  /*0be0*/  BSYNC.RECONVERGENT B0 ;  /* 0x0000000000007941 */ /* 0x000fea0003800200 */
.L_x_8:
[----:B------:R-:W0:Y:S01]  /*0bf0*/  LDCU UR4, c[0x0][0x3a8] ;  /* 0x00007500ff0477ac */ /* 0x000e220008000800 */
[----:B------:R-:W-:Y:S01]  /*0c00*/  STG.E desc[UR6][R6.64], R3 ;  /* 0x0000000306007986 */ /* 0x000fe2000c101906 */
[----:B0-----:R-:W-:-:S05]  /*0c10*/  FSET.BF.GE.AND R0, R3, UR4, PT ;  /* 0x0000000403007c0a */ /* 0x001fca000b806000 */
[----:B------:R-:W-:-:S05]  /*0c20*/  FMUL R9, R0, R3 ;  /* 0x0000000300097220 */ /* 0x000fca0000400000 */
[----:B------:R-:W-:Y:S04]  /*0c30*/  STG.E desc[UR6][R4.64], R9 ;  /* 0x0000000904007986 */ /* 0x000fe8000c101906 */
[----:B------:R-:W2:Y:S01]  /*0c40*/  LDG.E R0, desc[UR6][R6.64] ;  /* 0x0000000606007981 */ /* 0x000ea2000c1e1900 */
[----:B------:R-:W-:-:S05]  /*0c50*/  FSET.BF.LT.AND R11, R3, UR4, PT ;  /* 0x00000004030b7c0a */ /* 0x000fca000b801000 */
[----:B--2---:R-:W-:-:S05]  /*0c60*/  FMUL R11, R0, R11 ;  /* 0x0000000b000b7220 */ /* 0x004fca0000400000 */
[----:B------:R-:W-:Y:S01]  /*0c70*/  STG.E desc[UR6][R6.64], R11 ;  /* 0x0000000b06007986 */ /* 0x000fe2000c101906 */
[----:B------:R-:W-:Y:S05]  /*0c80*/  EXIT ;  /* 0x000000000000794d */ /* 0x000fea0003800000 */
        .weak           $__internal_0_$__cuda_sm3x_div_rn_noftz_f32_slowpath
        .type           $__internal_0_$__cuda_sm3x_div_rn_noftz_f32_slowpath,@function
        .size           $__internal_0_$__cuda_sm3x_div_rn_noftz_f32_slowpath,(.L_x_22 - $__internal_0_$__cuda_sm3x_div_rn_noftz_f32_slowpath)
$__internal_0_$__cuda_sm3x_div_rn_noftz_f32_slowpath:
[----:B------:R-:W-:Y:S01]  /*0c90*/  SHF.R.U32.HI R10, RZ, 0x17, R3 ;  /* 0x00000017ff0a7819 */ /* 0x000fe20000011603 */
[----:B------:R-:W-:Y:S01]  /*0ca0*/  BSSY.RECONVERGENT B1, `(.L_x_10) ;  /* 0x0000062000017945 */ /* 0x000fe20003800200 */
[----:B------:R-:W-:Y:S02]  /*0cb0*/  SHF.R.U32.HI R9, RZ, 0x17, R0 ;  /* 0x00000017ff097819 */ /* 0x000fe40000011600 */
[----:B------:R-:W-:Y:S02]  /*0cc0*/  LOP3.LUT R14, R10, 0xff, RZ, 0xc0, !PT ;  /* 0x000000ff0a0e7812 */ /* 0x000fe400078ec0ff */
[----:B------:R-:W-:Y:S02]  /*0cd0*/  LOP3.LUT R12, R9, 0xff, RZ, 0xc0, !PT ;  /* 0x000000ff090c7812 */ /* 0x000fe400078ec0ff */
[----:B------:R-:W-:Y:S02]  /*0ce0*/  IADD3 R11, PT, PT, R14, -0x1, RZ ;  /* 0xffffffff0e0b7810 */ /* 0x000fe40007ffe0ff */
[----:B------:R-:W-:-:S02]  /*0cf0*/  IADD3 R10, PT, PT, R12, -0x1, RZ ;  /* 0xffffffff0c0a7810 */ /* 0x000fc40007ffe0ff */
[----:B------:R-:W-:-:S04]  /*0d00*/  ISETP.GT.U32.AND P0, PT, R11, 0xfd, PT ;  /* 0x000000fd0b00780c */ /* 0x000fc80003f04070 */
[----:B------:R-:W-:-:S13]  /*0d10*/  ISETP.GT.U32.OR P0, PT, R10, 0xfd, P0 ;  /* 0x000000fd0a00780c */ /* 0x000fda0000704470 */
[----:B------:R-:W-:Y:S01]  /*0d20*/  @!P0 MOV R9, RZ ;  /* 0x000000ff00098202 */ /* 0x000fe20000000f00 */
[----:B------:R-:W-:Y:S06]  /*0d30*/  @!P0 BRA `(.L_x_11) ;  /* 0x00000000005c8947 */ /* 0x000fec0003800000 */
[----:B------:R-:W-:Y:S02]  /*0d40*/  FSETP.GTU.FTZ.AND P0, PT, |R0|, +INF , PT ;  /* 0x7f8000000000780b */ /* 0x000fe40003f1c200 */
[----:B------:R-:W-:-:S04]  /*0d50*/  FSETP.GTU.FTZ.AND P1, PT, |R3|, +INF , PT ;  /* 0x7f8000000300780b */ /* 0x000fc80003f3c200 */
[----:B------:R-:W-:-:S13]  /*0d60*/  PLOP3.LUT P0, PT, P0, P1, PT, 0xf8, 0x8f ;  /* 0x00000000008f781c */ /* 0x000fda0000703f70 */
[----:B------:R-:W-:Y:S05]  /*0d70*/  @P0 BRA `(.L_x_12) ;  /* 0x00000004004c0947 */ /* 0x000fea0003800000 */
[----:B------:R-:W-:-:S13]  /*0d80*/  LOP3.LUT P0, RZ, R3, 0x7fffffff, R0, 0xc8, !PT ;  /* 0x7fffffff03ff7812 */ /* 0x000fda000780c800 */
[----:B------:R-:W-:Y:S05]  /*0d90*/  @!P0 BRA `(.L_x_13) ;  /* 0x00000004003c8947 */ /* 0x000fea0003800000 */
[C---:B------:R-:W-:Y:S02]  /*0da0*/  FSETP.NEU.FTZ.AND P2, PT, |R0|.reuse, +INF , PT ;  /* 0x7f8000000000780b */ /* 0x040fe40003f5d200 */
[----:B------:R-:W-:Y:S02]  /*0db0*/  FSETP.NEU.FTZ.AND P1, PT, |R3|, +INF , PT ;  /* 0x7f8000000300780b */ /* 0x000fe40003f3d200 */
[----:B------:R-:W-:-:S11]  /*0dc0*/  FSETP.NEU.FTZ.AND P0, PT, |R0|, +INF , PT ;  /* 0x7f8000000000780b */ /* 0x000fd60003f1d200 */
[----:B------:R-:W-:Y:S05]  /*0dd0*/  @!P1 BRA !P2, `(.L_x_13) ;  /* 0x00000004002c9947 */ /* 0x000fea0005000000 */
[----:B------:R-:W-:-:S04]  /*0de0*/  LOP3.LUT P2, RZ, R0, 0x7fffffff, RZ, 0xc0, !PT ;  /* 0x7fffffff00ff7812 */ /* 0x000fc8000784c0ff */
[----:B------:R-:W-:-:S13]  /*0df0*/  PLOP3.LUT P1, PT, P1, P2, PT, 0x2f, 0xf2 ;  /* 0x0000000000f2781c */ /* 0x000fda0000f24577 */
[----:B------:R-:W-:Y:S05]  /*0e00*/  @P1 BRA `(.L_x_14) ;  /* 0x0000000400181947 */ /* 0x000fea0003800000 */
[----:B------:R-:W-:-:S04]  /*0e10*/  LOP3.LUT P1, RZ, R3, 0x7fffffff, RZ, 0xc0, !PT ;  /* 0x7fffffff03ff7812 */ /* 0x000fc8000782c0ff */
[----:B------:R-:W-:-:S13]  /*0e20*/  PLOP3.LUT P0, PT, P0, P1, PT, 0x2f, 0xf2 ;  /* 0x0000000000f2781c */ /* 0x000fda0000702577 */
[----:B------:R-:W-:Y:S05]  /*0e30*/  @P0 BRA `(.L_x_15) ;  /* 0x0000000400000947 */ /* 0x000fea0003800000 */
[----:B------:R-:W-:Y:S02]  /*0e40*/  ISETP.GE.AND P0, PT, R10, RZ, PT ;  /* 0x000000ff0a00720c */ /* 0x000fe40003f06270 */
[----:B------:R-:W-:-:S11]  /*0e50*/  ISETP.GE.AND P1, PT, R11, RZ, PT ;  /* 0x000000ff0b00720c */ /* 0x000fd60003f26270 */
[----:B------:R-:W-:Y:S01]  /*0e60*/  @P0 MOV R9, RZ ;  /* 0x000000ff00090202 */ /* 0x000fe20000000f00 */
[----:B------:R-:W-:Y:S01]  /*0e70*/  @!P0 FFMA R0, R0, 1.84467440737095516160e+19, RZ ;  /* 0x5f80000000008823 */ /* 0x000fe200000000ff */
[----:B------:R-:W-:Y:S01]  /*0e80*/  @!P0 MOV R9, 0xffffffc0 ;  /* 0xffffffc000098802 */ /* 0x000fe20000000f00 */
[----:B------:R-:W-:-:S03]  /*0e90*/  @!P1 FFMA R3, R3, 1.84467440737095516160e+19, RZ ;  /* 0x5f80000003039823 */ /* 0x000fc600000000ff */
[----:B------:R-:W-:-:S07]  /*0ea0*/  @!P1 IADD3 R9, PT, PT, R9, 0x40, RZ ;  /* 0x0000004009099810 */ /* 0x000fce0007ffe0ff */
.L_x_11:
[----:B------:R-:W-:Y:S01]  /*0eb0*/  LEA R10, R14, 0xc0800000, 0x17 ;  /* 0xc08000000e0a7811 */ /* 0x000fe200078eb8ff */
[----:B------:R-:W-:Y:S03]  /*0ec0*/  BSSY.RECONVERGENT B2, `(.L_x_16) ;  /* 0x0000036000027945 */ /* 0x000fe60003800200 */
[----:B------:R-:W-:Y:S01]  /*0ed0*/  IADD3 R10, PT, PT, -R10, R3, RZ ;  /* 0x000000030a0a7210 */ /* 0x000fe20007ffe1ff */
[----:B------:R-:W-:-:S03]  /*0ee0*/  VIADD R3, R12, 0xffffff81 ;  /* 0xffffff810c037836 */ /* 0x000fc60000000000 */
[----:B------:R0:W1:Y:S01]  /*0ef0*/  MUFU.RCP R11, R10 ;  /* 0x0000000a000b7308 */ /* 0x0000620000001000 */
[----:B------:R-:W-:Y:S01]  /*0f00*/  FADD.FTZ R13, -R10, -RZ ;  /* 0x800000ff0a0d7221 */ /* 0x000fe20000010100 */
[C---:B------:R-:W-:Y:S01]  /*0f10*/  IMAD R0, R3.reuse, -0x800000, R0 ;  /* 0xff80000003007824 */ /* 0x040fe200078e0200 */
[----:B0-----:R-:W-:-:S04]  /*0f20*/  IADD3 R10, PT, PT, R3, 0x7f, -R14 ;  /* 0x0000007f030a7810 */ /* 0x001fc80007ffe80e */
[----:B------:R-:W-:Y:S01]  /*0f30*/  IADD3 R10, PT, PT, R10, R9, RZ ;  /* 0x000000090a0a7210 */ /* 0x000fe20007ffe0ff */
[----:B-1----:R-:W-:-:S04]  /*0f40*/  FFMA R12, R11, R13, 1 ;  /* 0x3f8000000b0c7423 */ /* 0x002fc8000000000d */
[----:B------:R-:W-:-:S04]  /*0f50*/  FFMA R16, R11, R12, R11 ;  /* 0x0000000c0b107223 */ /* 0x000fc8000000000b */
[----:B------:R-:W-:-:S04]  /*0f60*/  FFMA R11, R0, R16, RZ ;  /* 0x00000010000b7223 */ /* 0x000fc800000000ff */
[----:B------:R-:W-:-:S04]  /*0f70*/  FFMA R12, R13, R11, R0 ;  /* 0x0000000b0d0c7223 */ /* 0x000fc80000000000 */
[----:B------:R-:W-:-:S04]  /*0f80*/  FFMA R11, R16, R12, R11 ;  /* 0x0000000c100b7223 */ /* 0x000fc8000000000b */
[----:B------:R-:W-:-:S04]  /*0f90*/  FFMA R12, R13, R11, R0 ;  /* 0x0000000b0d0c7223 */ /* 0x000fc80000000000 */
[----:B------:R-:W-:-:S05]  /*0fa0*/  FFMA R0, R16, R12, R11 ;  /* 0x0000000c10007223 */ /* 0x000fca000000000b */
[----:B------:R-:W-:-:S04]  /*0fb0*/  SHF.R.U32.HI R3, RZ, 0x17, R0 ;  /* 0x00000017ff037819 */ /* 0x000fc80000011600 */
[----:B------:R-:W-:-:S04]  /*0fc0*/  LOP3.LUT R3, R3, 0xff, RZ, 0xc0, !PT ;  /* 0x000000ff03037812 */ /* 0x000fc800078ec0ff */
[----:B------:R-:W-:-:S04]  /*0fd0*/  IADD3 R13, PT, PT, R3, R10, RZ ;  /* 0x0000000a030d7210 */ /* 0x000fc80007ffe0ff */
[----:B------:R-:W-:-:S04]  /*0fe0*/  IADD3 R3, PT, PT, R13, -0x1, RZ ;  /* 0xffffffff0d037810 */ /* 0x000fc80007ffe0ff */
[----:B------:R-:W-:-:S13]  /*0ff0*/  ISETP.GE.U32.AND P0, PT, R3, 0xfe, PT ;  /* 0x000000fe0300780c */ /* 0x000fda0003f06070 */
[----:B------:R-:W-:Y:S05]  /*1000*/  @!P0 BRA `(.L_x_17) ;  /* 0x0000000000808947 */ /* 0x000fea0003800000 */
[----:B------:R-:W-:-:S13]  /*1010*/  ISETP.GT.AND P0, PT, R13, 0xfe, PT ;  /* 0x000000fe0d00780c */ /* 0x000fda0003f04270 */
[----:B------:R-:W-:Y:S05]  /*1020*/  @P0 BRA `(.L_x_18) ;  /* 0x00000000006c0947 */ /* 0x000fea0003800000 */
[----:B------:R-:W-:-:S13]  /*1030*/  ISETP.GE.AND P0, PT, R13, 0x1, PT ;  /* 0x000000010d00780c */ /* 0x000fda0003f06270 */
[----:B------:R-:W-:Y:S05]  /*1040*/  @P0 BRA `(.L_x_19) ;  /* 0x0000000000740947 */ /* 0x000fea0003800000 */
[----:B------:R-:W-:Y:S02]  /*1050*/  ISETP.GE.AND P0, PT, R13, -0x18, PT ;  /* 0xffffffe80d00780c */ /* 0x000fe40003f06270 */
[----:B------:R-:W-:-:S11]  /*1060*/  LOP3.LUT R0, R0, 0x80000000, RZ, 0xc0, !PT ;  /* 0x8000000000007812 */ /* 0x000fd600078ec0ff */
[----:B------:R-:W-:Y:S05]  /*1070*/  @!P0 BRA `(.L_x_19) ;  /* 0x0000000000688947 */ /* 0x000fea0003800000 */
[CCC-:B------:R-:W-:Y:S01]  /*1080*/  FFMA.RZ R3, R16.reuse, R12.reuse, R11.reuse ;  /* 0x0000000c10037223 */ /* 0x1c0fe2000000c00b */
[CCC-:B------:R-:W-:Y:S01]  /*1090*/  FFMA.RM R10, R16.reuse, R12.reuse, R11.reuse ;  /* 0x0000000c100a7223 */ /* 0x1c0fe2000000400b */
[C---:B------:R-:W-:Y:S02]  /*10a0*/  ISETP.NE.AND P2, PT, R13.reuse, RZ, PT ;  /* 0x000000ff0d00720c */ /* 0x040fe40003f45270 */
[----:B------:R-:W-:Y:S02]  /*10b0*/  ISETP.NE.AND P1, PT, R13, RZ, PT ;  /* 0x000000ff0d00720c */ /* 0x000fe40003f25270 */
[----:B------:R-:W-:Y:S01]  /*10c0*/  LOP3.LUT R9, R3, 0x7fffff, RZ, 0xc0, !PT ;  /* 0x007fffff03097812 */ /* 0x000fe200078ec0ff */
[----:B------:R-:W-:Y:S01]  /*10d0*/  FFMA.RP R3, R16, R12, R11 ;  /* 0x0000000c10037223 */ /* 0x000fe2000000800b */
[----:B------:R-:W-:Y:S02]  /*10e0*/  IADD3 R12, PT, PT, R13, 0x20, RZ ;  /* 0x000000200d0c7810 */ /* 0x000fe40007ffe0ff */
[----:B------:R-:W-:-:S02]  /*10f0*/  LOP3.LUT R9, R9, 0x800000, RZ, 0xfc, !PT ;  /* 0x0080000009097812 */ /* 0x000fc400078efcff */
[----:B------:R-:W-:Y:S02]  /*1100*/  IADD3 R11, PT, PT, -R13, RZ, RZ ;  /* 0x000000ff0d0b7210 */ /* 0x000fe40007ffe1ff */
[----:B------:R-:W-:Y:S02]  /*1110*/  SHF.L.U32 R12, R9, R12, RZ ;  /* 0x0000000c090c7219 */ /* 0x000fe400000006ff */
[----:B------:R-:W-:Y:S02]  /*1120*/  FSETP.NEU.FTZ.AND P0, PT, R3, R10, PT ;  /* 0x0000000a0300720b */ /* 0x000fe40003f1d000 */
[----:B------:R-:W-:Y:S02]  /*1130*/  SEL R10, R11, RZ, P2 ;  /* 0x000000ff0b0a7207 */ /* 0x000fe40001000000 */
[----:B------:R-:W-:Y:S02]  /*1140*/  ISETP.NE.AND P1, PT, R12, RZ, P1 ;  /* 0x000000ff0c00720c */ /* 0x000fe40000f25270 */
[----:B------:R-:W-:-:S02]  /*1150*/  SHF.R.U32.HI R10, RZ, R10, R9 ;  /* 0x0000000aff0a7219 */ /* 0x000fc40000011609 */
[----:B------:R-:W-:Y:S02]  /*1160*/  PLOP3.LUT P0, PT, P0, P1, PT, 0xf8, 0x8f ;  /* 0x00000000008f781c */ /* 0x000fe40000703f70 */
[----:B------:R-:W-:Y:S02]  /*1170*/  SHF.R.U32.HI R12, RZ, 0x1, R10 ;  /* 0x00000001ff0c7819 */ /* 0x000fe4000001160a */
[----:B------:R-:W-:-:S04]  /*1180*/  SEL R3, RZ, 0x1, !P0 ;  /* 0x00000001ff037807 */ /* 0x000fc80004000000 */
[----:B------:R-:W-:-:S04]  /*1190*/  LOP3.LUT R3, R3, 0x1, R12, 0xf8, !PT ;  /* 0x0000000103037812 */ /* 0x000fc800078ef80c */
[----:B------:R-:W-:-:S04]  /*11a0*/  LOP3.LUT R3, R3, R10, RZ, 0xc0, !PT ;  /* 0x0000000a03037212 */ /* 0x000fc800078ec0ff */
[----:B------:R-:W-:-:S04]  /*11b0*/  IADD3 R3, PT, PT, R12, R3, RZ ;  /* 0x000000030c037210 */ /* 0x000fc80007ffe0ff */
[----:B------:R-:W-:Y:S01]  /*11c0*/  LOP3.LUT R0, R3, R0, RZ, 0xfc, !PT ;  /* 0x0000000003007212 */ /* 0x000fe200078efcff */
[----:B------:R-:W-:Y:S06]  /*11d0*/  BRA `(.L_x_19) ;  /* 0x0000000000107947 */ /* 0x000fec0003800000 */
.L_x_18:
[----:B------:R-:W-:-:S04]  /*11e0*/  LOP3.LUT R0, R0, 0x80000000, RZ, 0xc0, !PT ;  /* 0x8000000000007812 */ /* 0x000fc800078ec0ff */
[----:B------:R-:W-:Y:S01]  /*11f0*/  LOP3.LUT R0, R0, 0x7f800000, RZ, 0xfc, !PT ;  /* 0x7f80000000007812 */ /* 0x000fe200078efcff */
[----:B------:R-:W-:Y:S06]  /*1200*/  BRA `(.L_x_19) ;  /* 0x0000000000047947 */ /* 0x000fec0003800000 */
.L_x_17:
[----:B------:R-:W-:-:S07]  /*1210*/  LEA R0, R10, R0, 0x17 ;  /* 0x000000000a007211 */ /* 0x000fce00078eb8ff */
.L_x_19:
[----:B------:R-:W-:Y:S05]  /*1220*/  BSYNC.RECONVERGENT B2 ;  /* 0x0000000000027941 */ /* 0x000fea0003800200 */
.L_x_16:
[----:B------:R-:W-:Y:S05]  /*1230*/  BRA `(.L_x_20) ;  /* 0x0000000000207947 */ /* 0x000fea0003800000 */
.L_x_15:
[----:B------:R-:W-:-:S04]  /*1240*/  LOP3.LUT R0, R3, 0x80000000, R0, 0x48, !PT ;  /* 0x8000000003007812 */ /* 0x000fc800078e4800 */
[----:B------:R-:W-:Y:S01]  /*1250*/  LOP3.LUT R0, R0, 0x7f800000, RZ, 0xfc, !PT ;  /* 0x7f80000000007812 */ /* 0x000fe200078efcff */
[----:B------:R-:W-:Y:S06]  /*1260*/  BRA `(.L_x_20) ;  /* 0x0000000000147947 */ /* 0x000fec0003800000 */
.L_x_14:
[----:B------:R-:W-:Y:S01]  /*1270*/  LOP3.LUT R0, R3, 0x80000000, R0, 0x48, !PT ;  /* 0x8000000003007812 */ /* 0x000fe200078e4800 */
[----:B------:R-:W-:Y:S06]  /*1280*/  BRA `(.L_x_20) ;  /* 0x00000000000c7947 */ /* 0x000fec0003800000 */
.L_x_13:
[----:B------:R-:W0:Y:S01]  /*1290*/  MUFU.RSQ R0, -QNAN ;  /* 0xffc0000000007908 */ /* 0x000e220000001400 */
[----:B------:R-:W-:Y:S05]  /*12a0*/  BRA `(.L_x_20) ;  /* 0x0000000000047947 */ /* 0x000fea0003800000 */
.L_x_12:
[----:B------:R-:W-:-:S07]  /*12b0*/  FADD.FTZ R0, R0, R3 ;  /* 0x0000000300007221 */ /* 0x000fce0000010000 */
.L_x_20:
[----:B------:R-:W-:Y:S05]  /*12c0*/  BSYNC.RECONVERGENT B1 ;  /* 0x0000000000017941 */ /* 0x000fea0003800200 */
.L_x_10:
[----:B------:R-:W-:-:S04]  /*12d0*/  HFMA2 R9, -RZ, RZ, 0, 0 ;  /* 0x00000000ff097431 */ /* 0x000fc800000001ff */
[----:B0-----:R-:W-:Y:S05]  /*12e0*/  RET.REL.NODEC R8 `(LSMComputeStateKernel) ;  /* 0xffffffec08447950 */ /* 0x001fea0003c3ffff */
.L_x_21:
[----:B------:R-:W-:-:S00]  /*12f0*/  BRA `(.L_x_21) ;  /* 0xfffffffc00fc7947 */ /* 0x000fc0000383ffff */
[----:B------:R-:W-:-:S00]  /*1300*/  NOP ;  /* 0x0000000000007918 */ /* 0x000fc00000000000 */
[----:B------:R-:W-:-:S00]  /*1310*/  NOP ;  /* 0x0000000000007918 */ /* 0x000fc00000000000 */
[----:B------:R-:W-:-:S00]  /*1320*/  NOP ;  /* 0x0000000000007918 */ /* 0x000fc00000000000 */
[----:B------:R-:W-:-:S00]  /*1330*/  NOP ;  /* 0x0000000000007918 */ /* 0x000fc00000000000 */
[----:B------:R-:W-:-:S00]  /*1340*/  NOP ;  /* 0x0000000000007918 */ /* 0x000fc00000000000 */
[----:B------:R-:W-:-:S00]  /*1350*/  NOP ;  /* 0x0000000000007918 */ /* 0x000fc00000000000 */
[----:B------:R-:W-:-:S00]  /*1360*/  NOP ;  /* 0x0000000000007918 */ /* 0x000fc00000000000 */
[----:B------:R-:W-:-:S00]  /*1370*/  NOP ;  /* 0x0000000000007918 */ /* 0x000fc00000000000 */
.L_x_22:


//--------------------- .nv.shared.reserved.0     --------------------------
	.section	.nv.shared.reserved.0,"aw",@nobits
	.weak		__nv_reservedSMEM_offset_0_alias
	.size		__nv_reservedSMEM_offset_0_alias, 0, 64
	.other		__nv_reservedSMEM_offset_0_alias,@"STO_CUDA_RESERVED_SHARED STV_DEFAULT"
__nv_reservedSMEM_offset_0_alias:
	.zero		0
	.zero		64


//--------------------- .nv.constant0.LSMComputeStateKernel --------------------------
	.section	.nv.constant0.LSMComputeStateKernel,"a",@progbits
	.sectionflags	@""
	.align	4
.nv.constant0.LSMComputeStateKernel:
	.zero		948


//--------------------- SYMBOLS --------------------------

	.type		.nv.reservedSmem.offset0,@object
	.size		.nv.reservedSmem.offset0,0x4
